	.headerflags	@"EF_CUDA_TEXMODE_UNIFIED EF_CUDA_64BIT_ADDRESS EF_CUDA_ACCELERATORS EF_CUDA_SM90 EF_CUDA_VIRTUAL_SM(EF_CUDA_SM90)"
	.elftype	@"ET_EXEC"


//--------------------- .nv.info                  --------------------------
	.section	.nv.info,"",@"SHT_CUDA_INFO"
	.align	4


	//----- nvinfo : EIATTR_REGCOUNT
	.align		4
        /*0000*/ 	.byte	0x04, 0x2f
        /*0002*/ 	.short	(.L_1 - .L_0)
	.align		4
.L_0:
        /*0004*/ 	.word	index@(triton_poi_fused_cat_10)
        /*0008*/ 	.word	0x00000020


	//----- nvinfo : EIATTR_MIN_STACK_SIZE
	.align		4
.L_1:
        /*000c*/ 	.byte	0x04, 0x12
        /*000e*/ 	.short	(.L_3 - .L_2)
	.align		4
.L_2:
        /*0010*/ 	.word	index@(triton_poi_fused_cat_10)
        /*0014*/ 	.word	0x00000000


	//----- nvinfo : EIATTR_FRAME_SIZE
	.align		4
.L_3:
        /*0018*/ 	.byte	0x04, 0x11
        /*001a*/ 	.short	(.L_5 - .L_4)
	.align		4
.L_4:
        /*001c*/ 	.word	index@(triton_poi_fused_cat_10)
        /*0020*/ 	.word	0x00000000


	//----- nvinfo : EIATTR_MIN_STACK_SIZE
	.align		4
.L_5:
        /*0024*/ 	.byte	0x04, 0x12
        /*0026*/ 	.short	(.L_7 - .L_6)
	.align		4
.L_6:
        /*0028*/ 	.word	index@(triton_poi_fused_cat_10)
        /*002c*/ 	.word	0x00000000
.L_7:


//--------------------- .nv.info.triton_poi_fused_cat_10 --------------------------
	.section	.nv.info.triton_poi_fused_cat_10,"",@"SHT_CUDA_INFO"
	.sectionflags	@""
	.align	4


	//----- nvinfo : EIATTR_CUDA_API_VERSION
	.align		4
        /*0000*/ 	.byte	0x04, 0x37
        /*0002*/ 	.short	(.L_9 - .L_8)
.L_8:
        /*0004*/ 	.word	0x0000007c


	//----- nvinfo : EIATTR_KPARAM_INFO
	.align		4
.L_9:
        /*0008*/ 	.byte	0x04, 0x17
        /*000a*/ 	.short	(.L_11 - .L_10)
.L_10:
        /*000c*/ 	.word	0x00000000
        /*0010*/ 	.short	0x0004
        /*0012*/ 	.short	0x0020
        /*0014*/ 	.byte	0x00, 0xf0, 0x11, 0x00


	//----- nvinfo : EIATTR_KPARAM_INFO
	.align		4
.L_11:
        /*0018*/ 	.byte	0x04, 0x17
        /*001a*/ 	.short	(.L_13 - .L_12)
.L_12:
        /*001c*/ 	.word	0x00000000
        /*0020*/ 	.short	0x0003
        /*0022*/ 	.short	0x0018
        /*0024*/ 	.byte	0x00, 0xf4, 0x21, 0x00


	//----- nvinfo : EIATTR_KPARAM_INFO
	.align		4
.L_13:
        /*0028*/ 	.byte	0x04, 0x17
        /*002a*/ 	.short	(.L_15 - .L_14)
.L_14:
        /*002c*/ 	.word	0x00000000
        /*0030*/ 	.short	0x0002
        /*0032*/ 	.short	0x0010
        /*0034*/ 	.byte	0x00, 0xf4, 0x21, 0x00


	//----- nvinfo : EIATTR_KPARAM_INFO
	.align		4
.L_15:
        /*0038*/ 	.byte	0x04, 0x17
        /*003a*/ 	.short	(.L_17 - .L_16)
.L_16:
        /*003c*/ 	.word	0x00000000
        /*0040*/ 	.short	0x0001
        /*0042*/ 	.short	0x0008
        /*0044*/ 	.byte	0x00, 0xf4, 0x21, 0x00


	//----- nvinfo : EIATTR_KPARAM_INFO
	.align		4
.L_17:
        /*0048*/ 	.byte	0x04, 0x17
        /*004a*/ 	.short	(.L_19 - .L_18)
.L_18:
        /*004c*/ 	.word	0x00000000
        /*0050*/ 	.short	0x0000
        /*0052*/ 	.short	0x0000
        /*0054*/ 	.byte	0x00, 0xf4, 0x21, 0x00


	//----- nvinfo : EIATTR_SPARSE_MMA_MASK
	.align		4
.L_19:
        /*0058*/ 	.byte	0x03, 0x50
        /*005a*/ 	.short	0x0000


	//----- nvinfo : EIATTR_MAXREG_COUNT
	.align		4
        /*005c*/ 	.byte	0x03, 0x1b
        /*005e*/ 	.short	0x00ff


	//----- nvinfo : EIATTR_EXIT_INSTR_OFFSETS
	.align		4
        /*0060*/ 	.byte	0x04, 0x1c
        /*0062*/ 	.short	(.L_21 - .L_20)


	//   ....[0]....
.L_20:
        /*0064*/ 	.word	0x00000720


	//----- nvinfo : EIATTR_REQNTID
	.align		4
.L_21:
        /*0068*/ 	.byte	0x04, 0x10
        /*006a*/ 	.short	(.L_23 - .L_22)
.L_22:
        /*006c*/ 	.word	0x00000080
        /*0070*/ 	.word	0x00000001
        /*0074*/ 	.word	0x00000001


	//----- nvinfo : EIATTR_CBANK_PARAM_SIZE
	.align		4
.L_23:
        /*0078*/ 	.byte	0x03, 0x19
        /*007a*/ 	.short	0x0024


	//----- nvinfo : EIATTR_PARAM_CBANK
	.align		4
        /*007c*/ 	.byte	0x04, 0x0a
        /*007e*/ 	.short	(.L_25 - .L_24)
	.align		4
.L_24:
        /*0080*/ 	.word	index@(.nv.constant0.triton_poi_fused_cat_10)
        /*0084*/ 	.short	0x0210
        /*0086*/ 	.short	0x0024


	//----- nvinfo : EIATTR_SW_WAR
	.align		4
.L_25:
        /*0088*/ 	.byte	0x04, 0x36
        /*008a*/ 	.short	(.L_27 - .L_26)
.L_26:
        /*008c*/ 	.word	0x00000008
.L_27:


//--------------------- .nv.callgraph             --------------------------
	.section	.nv.callgraph,"",@"SHT_CUDA_CALLGRAPH"
	.align	4
	.sectionentsize	8
	.align		4
        /*0000*/ 	.word	0x00000000
	.align		4
        /*0004*/ 	.word	0xffffffff
	.align		4
        /*0008*/ 	.word	0x00000000
	.align		4
        /*000c*/ 	.word	0xfffffffe
	.align		4
        /*0010*/ 	.word	0x00000000
	.align		4
        /*0014*/ 	.word	0xfffffffd
	.align		4
        /*0018*/ 	.word	0x00000000
	.align		4
        /*001c*/ 	.word	0xfffffffc


//--------------------- .text.triton_poi_fused_cat_10 --------------------------
	.section	.text.triton_poi_fused_cat_10,"ax",@progbits
	.align	128
        .global         triton_poi_fused_cat_10
        .type           triton_poi_fused_cat_10,@function
        .size           triton_poi_fused_cat_10,(.L_x_1 - triton_poi_fused_cat_10)
        .other          triton_poi_fused_cat_10,@"STO_CUDA_ENTRY STV_DEFAULT"
triton_poi_fused_cat_10:
.text.triton_poi_fused_cat_10:
[----:B------:R-:W-:Y:S01]  /*0000*/  LDC R1, c[0x0][0x28] ;  /* 0x00000a00ff017b82 */ /* 0x000fe20000000800 */
[----:B------:R-:W1:Y:S07]  /*0010*/  S2R R0, SR_TID.X ;  /* 0x0000000000007919 */ /* 0x000e6e0000002100 */
[----:B------:R-:W2:Y:S01]  /*0020*/  LDC.64 R6, c[0x0][0x220] ;  /* 0x00008800ff067b82 */ /* 0x000ea20000000a00 */
[----:B------:R-:W-:Y:S01]  /*0030*/  IMAD.MOV.U32 R12, RZ, RZ, RZ ;  /* 0x000000ffff0c7224 */ /* 0x000fe200078e00ff */
[----:B------:R-:W-:Y:S01]  /*0040*/  CS2R R24, SRZ ;  /* 0x0000000000187805 */ /* 0x000fe2000001ff00 */
[----:B------:R-:W3:Y:S01]  /*0050*/  S2R R29, SR_CTAID.X ;  /* 0x00000000001d7919 */ /* 0x000ee20000002500 */
[----:B------:R-:W-:-:S04]  /*0060*/  ULDC.64 UR4, c[0x0][0x208] ;  /* 0x0000820000047ab9 */ /* 0x000fc80000000a00 */
[----:B------:R-:W4:Y:S08]  /*0070*/  LDC.64 R22, c[0x0][0x210] ;  /* 0x00008400ff167b82 */ /* 0x000f300000000a00 */
[----:B------:R-:W5:Y:S01]  /*0080*/  LDC.64 R26, c[0x0][0x218] ;  /* 0x00008600ff1a7b82 */ /* 0x000f620000000a00 */
[----:B-1----:R-:W-:Y:S01]  /*0090*/  IMAD.SHL.U32 R0, R0, 0x4, RZ ;  /* 0x0000000400007824 */ /* 0x002fe200078e00ff */
[----:B---3--:R-:W-:-:S04]  /*00a0*/  SHF.R.S32.HI R2, RZ, 0x15, R29 ;  /* 0x00000015ff027819 */ /* 0x008fc8000001141d */
[----:B------:R-:W-:Y:S02]  /*00b0*/  LOP3.LUT R0, R0, 0x1fc, RZ, 0xc0, !PT ;  /* 0x000001fc00007812 */ /* 0x000fe400078ec0ff */
[----:B------:R-:W-:-:S03]  /*00c0*/  SGXT R2, R2, 0x1 ;  /* 0x000000010202781a */ /* 0x000fc60000000200 */
[----:B------:R-:W-:-:S04]  /*00d0*/  IMAD R29, R29, 0x400, R0 ;  /* 0x000004001d1d7824 */ /* 0x000fc800078e0200 */
[----:B------:R-:W-:Y:S01]  /*00e0*/  VIADD R9, R29, 0x200 ;  /* 0x000002001d097836 */ /* 0x000fe20000000000 */
[----:B------:R-:W-:-:S04]  /*00f0*/  LEA.HI R10, R2, R29, RZ, 0x8 ;  /* 0x0000001d020a7211 */ /* 0x000fc800078f40ff */
[----:B------:R-:W-:Y:S02]  /*0100*/  SHF.R.S32.HI R0, RZ, 0x8, R10 ;  /* 0x00000008ff007819 */ /* 0x000fe4000001140a */
[----:B------:R-:W-:Y:S02]  /*0110*/  LEA.HI R2, R2, R9, RZ, 0x8 ;  /* 0x0000000902027211 */ /* 0x000fe400078f40ff */
[----:B------:R-:W-:Y:S02]  /*0120*/  LEA.HI R3, R0, R0, RZ, 0x9 ;  /* 0x0000000000037211 */ /* 0x000fe400078f48ff */
[----:B------:R-:W-:Y:S02]  /*0130*/  SHF.R.S32.HI R4, RZ, 0x1f, R9 ;  /* 0x0000001fff047819 */ /* 0x000fe40000011409 */
[----:B------:R-:W-:Y:S02]  /*0140*/  LOP3.LUT R11, R3, 0xfffffe00, RZ, 0xc0, !PT ;  /* 0xfffffe00030b7812 */ /* 0x000fe400078ec0ff */
[----:B------:R-:W-:-:S02]  /*0150*/  SHF.R.S32.HI R2, RZ, 0x8, R2 ;  /* 0x00000008ff027819 */ /* 0x000fc40000011402 */
[----:B------:R-:W-:Y:S01]  /*0160*/  LEA.HI R5, R4, R9, RZ, 0x11 ;  /* 0x0000000904057211 */ /* 0x000fe200078f88ff */
[----:B------:R-:W-:Y:S01]  /*0170*/  IMAD.IADD R11, R0, 0x1, -R11 ;  /* 0x00000001000b7824 */ /* 0x000fe200078e0a0b */
[----:B------:R-:W-:Y:S02]  /*0180*/  LEA.HI R3, R2, R2, RZ, 0x9 ;  /* 0x0000000202037211 */ /* 0x000fe400078f48ff */
[----:B------:R-:W-:Y:S01]  /*0190*/  LOP3.LUT R0, R5, 0xfffe0000, RZ, 0xc0, !PT ;  /* 0xfffe000005007812 */ /* 0x000fe200078ec0ff */
[C---:B------:R-:W-:Y:S01]  /*01a0*/  VIADD R8, R11.reuse, 0xffffff00 ;  /* 0xffffff000b087836 */ /* 0x040fe20000000000 */
[----:B------:R-:W-:Y:S02]  /*01b0*/  ISETP.GT.AND P1, PT, R11, 0xff, PT ;  /* 0x000000ff0b00780c */ /* 0x000fe40003f24270 */
[----:B------:R-:W-:Y:S01]  /*01c0*/  LOP3.LUT R3, R3, 0xfffffe00, RZ, 0xc0, !PT ;  /* 0xfffffe0003037812 */ /* 0x000fe200078ec0ff */
[----:B------:R-:W-:Y:S01]  /*01d0*/  IMAD.IADD R9, R9, 0x1, -R0 ;  /* 0x0000000109097824 */ /* 0x000fe200078e0a00 */
[----:B------:R-:W-:Y:S01]  /*01e0*/  SHF.R.S32.HI R16, RZ, 0x1f, R29 ;  /* 0x0000001fff107819 */ /* 0x000fe2000001141d */
[----:B------:R-:W-:Y:S01]  /*01f0*/  IMAD.MOV.U32 R0, RZ, RZ, RZ ;  /* 0x000000ffff007224 */ /* 0x000fe200078e00ff */
[----:B------:R-:W-:Y:S01]  /*0200*/  ISETP.GE.AND P3, PT, R11, 0x100, PT ;  /* 0x000001000b00780c */ /* 0x000fe20003f66270 */
[----:B--2---:R-:W-:Y:S01]  /*0210*/  IMAD.WIDE R14, R8, 0x4, R6 ;  /* 0x00000004080e7825 */ /* 0x004fe200078e0206 */
[----:B------:R-:W-:-:S03]  /*0220*/  LEA.HI R16, R16, R29, RZ, 0x11 ;  /* 0x0000001d10107211 */ /* 0x000fc600078f88ff */
[----:B------:R-:W-:Y:S02]  /*0230*/  IMAD.IADD R4, R2, 0x1, -R3 ;  /* 0x0000000102047824 */ /* 0x000fe400078e0a03 */
[----:B------:R-:W2:Y:S01]  /*0240*/  @P1 LDG.E.EL R12, desc[UR4][R14.64] ;  /* 0x000000040e0c1981 */ /* 0x000ea2000c2e1900 */
[----:B------:R-:W-:Y:S02]  /*0250*/  LOP3.LUT R18, R16, 0xfffe0000, RZ, 0xc0, !PT ;  /* 0xfffe000010127812 */ /* 0x000fe400078ec0ff */
[----:B------:R-:W-:Y:S01]  /*0260*/  ISETP.GT.AND P0, PT, R4, 0xff, PT ;  /* 0x000000ff0400780c */ /* 0x000fe20003f04270 */
[----:B------:R-:W3:Y:S04]  /*0270*/  @P1 LDG.E.EL R24, desc[UR4][R14.64] ;  /* 0x000000040e181981 */ /* 0x000ee8000c2e1900 */
[----:B------:R-:W3:Y:S04]  /*0280*/  @P1 LDG.E.EL R25, desc[UR4][R14.64] ;  /* 0x000000040e191981 */ /* 0x000ee8000c2e1900 */
[----:B------:R1:W3:Y:S01]  /*0290*/  @P1 LDG.E.EL R0, desc[UR4][R14.64] ;  /* 0x000000040e001981 */ /* 0x0002e2000c2e1900 */
[----:B------:R-:W-:Y:S01]  /*02a0*/  IMAD.IADD R11, R29, 0x1, -R18 ;  /* 0x000000011d0b7824 */ /* 0x000fe200078e0a12 */
[----:B------:R-:W-:-:S02]  /*02b0*/  CS2R R2, SRZ ;  /* 0x0000000000027805 */ /* 0x000fc4000001ff00 */
[----:B-1----:R-:W-:Y:S02]  /*02c0*/  LOP3.LUT R14, R10, 0xffffff00, RZ, 0xc0, !PT ;  /* 0xffffff000a0e7812 */ /* 0x002fe400078ec0ff */
[----:B------:R-:W-:-:S03]  /*02d0*/  SHF.R.S32.HI R10, RZ, 0x11, R16 ;  /* 0x00000011ff0a7819 */ /* 0x000fc60000011410 */
[----:B------:R-:W-:Y:S01]  /*02e0*/  IMAD.IADD R13, R29, 0x1, -R14 ;  /* 0x000000011d0d7824 */ /* 0x000fe200078e0a0e */
[----:B------:R-:W-:Y:S01]  /*02f0*/  CS2R R20, SRZ ;  /* 0x0000000000147805 */ /* 0x000fe2000001ff00 */
[----:B------:R-:W-:Y:S01]  /*0300*/  IMAD.WIDE R6, R4, 0x4, R6 ;  /* 0x0000000404067825 */ /* 0x000fe200078e0206 */
[----:B------:R-:W-:-:S03]  /*0310*/  SHF.R.S32.HI R14, RZ, 0x11, R5 ;  /* 0x00000011ff0e7819 */ /* 0x000fc60000011405 */
[C---:B------:R-:W-:Y:S01]  /*0320*/  IMAD R15, R10.reuse, 0x10000, R13 ;  /* 0x000100000a0f7824 */ /* 0x040fe200078e020d */
[----:B------:R-:W3:Y:S01]  /*0330*/  @P0 LDG.E.EL R2, desc[UR4][R6.64+-0x400] ;  /* 0xfffc000406020981 */ /* 0x000ee2000c2e1900 */
[----:B------:R-:W-:Y:S02]  /*0340*/  IMAD R11, R10, 0x10000, R11 ;  /* 0x000100000a0b7824 */ /* 0x000fe400078e020b */
[----:B------:R-:W-:Y:S01]  /*0350*/  IMAD R15, R8, 0x100, R15 ;  /* 0x00000100080f7824 */ /* 0x000fe200078e020f */
[----:B------:R-:W3:Y:S01]  /*0360*/  @P0 LDG.E.EL R21, desc[UR4][R6.64+-0x400] ;  /* 0xfffc000406150981 */ /* 0x000ee2000c2e1900 */
[C---:B------:R-:W-:Y:S02]  /*0370*/  IMAD R5, R14.reuse, 0x10000, R13 ;  /* 0x000100000e057824 */ /* 0x040fe400078e020d */
[----:B------:R-:W-:Y:S01]  /*0380*/  IMAD R13, R14, 0x10000, R9 ;  /* 0x000100000e0d7824 */ /* 0x000fe200078e0209 */
[----:B------:R-:W3:Y:S01]  /*0390*/  @P0 LDG.E.EL R20, desc[UR4][R6.64+-0x400] ;  /* 0xfffc000406140981 */ /* 0x000ee2000c2e1900 */
[----:B------:R-:W-:-:S03]  /*03a0*/  CS2R R8, SRZ ;  /* 0x0000000000087805 */ /* 0x000fc6000001ff00 */
[----:B------:R4:W3:Y:S01]  /*03b0*/  @P0 LDG.E.EL R3, desc[UR4][R6.64+-0x400] ;  /* 0xfffc000406030981 */ /* 0x0008e2000c2e1900 */
[----:B-----5:R-:W-:Y:S01]  /*03c0*/  IMAD.WIDE R14, R15, 0x4, R26 ;  /* 0x000000040f0e7825 */ /* 0x020fe200078e021a */
[----:B------:R-:W-:Y:S02]  /*03d0*/  CS2R R16, SRZ ;  /* 0x0000000000107805 */ /* 0x000fe4000001ff00 */
[----:B------:R-:W-:Y:S01]  /*03e0*/  CS2R R18, SRZ ;  /* 0x0000000000127805 */ /* 0x000fe2000001ff00 */
[----:B----4-:R-:W-:Y:S01]  /*03f0*/  IMAD.WIDE R6, R11, 0x4, R22 ;  /* 0x000000040b067825 */ /* 0x010fe200078e0216 */
[----:B------:R-:W-:-:S04]  /*0400*/  CS2R R10, SRZ ;  /* 0x00000000000a7805 */ /* 0x000fc8000001ff00 */
[----:B------:R1:W4:Y:S04]  /*0410*/  @!P3 LDG.E.128 R16, desc[UR4][R6.64] ;  /* 0x000000040610b981 */ /* 0x000328000c1e1d00 */
[----:B------:R-:W5:Y:S01]  /*0420*/  @P1 LDG.E.128 R8, desc[UR4][R14.64] ;  /* 0x000000040e081981 */ /* 0x000f62000c1e1d00 */
[C---:B------:R-:W-:Y:S02]  /*0430*/  IMAD R28, R4.reuse, 0x100, R5 ;  /* 0x00000100041c7824 */ /* 0x040fe400078e0205 */
[----:B------:R-:W-:Y:S01]  /*0440*/  IMAD.WIDE R22, R13, 0x4, R22 ;  /* 0x000000040d167825 */ /* 0x000fe200078e0216 */
[----:B------:R-:W-:-:S03]  /*0450*/  ISETP.GE.AND P2, PT, R4, 0x100, PT ;  /* 0x000001000400780c */ /* 0x000fc60003f46270 */
[----:B------:R-:W-:-:S04]  /*0460*/  VIADD R13, R28, 0xffff0000 ;  /* 0xffff00001c0d7836 */ /* 0x000fc80000000000 */
[----:B------:R-:W-:Y:S01]  /*0470*/  IMAD.WIDE R26, R13, 0x4, R26 ;  /* 0x000000040d1a7825 */ /* 0x000fe200078e021a */
[----:B------:R-:W-:Y:S02]  /*0480*/  CS2R R4, SRZ ;  /* 0x0000000000047805 */ /* 0x000fe4000001ff00 */
[----:B-1----:R-:W-:-:S06]  /*0490*/  CS2R R6, SRZ ;  /* 0x0000000000067805 */ /* 0x002fcc000001ff00 */
[----:B------:R1:W3:Y:S02]  /*04a0*/  @!P2 LDG.E.128 R4, desc[UR4][R22.64] ;  /* 0x000000041604a981 */ /* 0x0002e4000c1e1d00 */
[----:B-1----:R-:W1:Y:S01]  /*04b0*/  LDC.64 R22, c[0x0][0x228] ;  /* 0x00008a00ff167b82 */ /* 0x002e620000000a00 */
[----:B--2---:R-:W-:Y:S02]  /*04c0*/  SEL R15, R12, RZ, P1 ;  /* 0x000000ff0c0f7207 */ /* 0x004fe40000800000 */
[----:B------:R-:W-:Y:S02]  /*04d0*/  CS2R R12, SRZ ;  /* 0x00000000000c7805 */ /* 0x000fe4000001ff00 */
[----:B----4-:R-:W-:Y:S02]  /*04e0*/  SEL R16, R16, RZ, !P3 ;  /* 0x000000ff10107207 */ /* 0x010fe40005800000 */
[----:B-----5:R-:W-:-:S05]  /*04f0*/  SEL R8, R8, RZ, P1 ;  /* 0x000000ff08087207 */ /* 0x020fca0000800000 */
[----:B------:R-:W-:Y:S01]  /*0500*/  @P3 FADD R16, R8, R15 ;  /* 0x0000000f08103221 */ /* 0x000fe20000000000 */
[----:B------:R-:W-:-:S06]  /*0510*/  CS2R R14, SRZ ;  /* 0x00000000000e7805 */ /* 0x000fcc000001ff00 */
[----:B------:R-:W2:Y:S01]  /*0520*/  @P0 LDG.E.128 R12, desc[UR4][R26.64] ;  /* 0x000000041a0c0981 */ /* 0x000ea2000c1e1d00 */
[----:B------:R-:W-:Y:S02]  /*0530*/  SEL R9, R9, RZ, P1 ;  /* 0x000000ff09097207 */ /* 0x000fe40000800000 */
[----:B---3--:R-:W-:Y:S02]  /*0540*/  SEL R24, R24, RZ, P1 ;  /* 0x000000ff18187207 */ /* 0x008fe40000800000 */
[----:B------:R-:W-:-:S03]  /*0550*/  SEL R17, R17, RZ, !P3 ;  /* 0x000000ff11117207 */ /* 0x000fc60005800000 */
[----:B------:R-:W-:Y:S01]  /*0560*/  @P3 FADD R17, R9, R24 ;  /* 0x0000001809113221 */ /* 0x000fe20000000000 */
[----:B------:R-:W-:Y:S02]  /*0570*/  SEL R9, R2, RZ, P0 ;  /* 0x000000ff02097207 */ /* 0x000fe40000000000 */
[----:B------:R-:W-:Y:S02]  /*0580*/  SEL R8, R0, RZ, P1 ;  /* 0x000000ff00087207 */ /* 0x000fe40000800000 */
[----:B------:R-:W-:Y:S02]  /*0590*/  SEL R2, R21, RZ, P0 ;  /* 0x000000ff15027207 */ /* 0x000fe40000000000 */
[----:B------:R-:W-:Y:S02]  /*05a0*/  SEL R10, R10, RZ, P1 ;  /* 0x000000ff0a0a7207 */ /* 0x000fe40000800000 */
[----:B------:R-:W-:Y:S02]  /*05b0*/  SEL R11, R11, RZ, P1 ;  /* 0x000000ff0b0b7207 */ /* 0x000fe40000800000 */
[----:B------:R-:W-:-:S02]  /*05c0*/  SEL R25, R25, RZ, P1 ;  /* 0x000000ff19197207 */ /* 0x000fc40000800000 */
[----:B------:R-:W-:Y:S02]  /*05d0*/  SEL R21, R20, RZ, P0 ;  /* 0x000000ff14157207 */ /* 0x000fe40000000000 */
[----:B------:R-:W-:Y:S01]  /*05e0*/  SEL R0, R3, RZ, P0 ;  /* 0x000000ff03007207 */ /* 0x000fe20000000000 */
[----:B-1----:R-:W-:Y:S01]  /*05f0*/  IMAD.WIDE R22, R29, 0x4, R22 ;  /* 0x000000041d167825 */ /* 0x002fe200078e0216 */
[----:B------:R-:W-:-:S03]  /*0600*/  SEL R18, R18, RZ, !P3 ;  /* 0x000000ff12127207 */ /* 0x000fc60005800000 */
[----:B------:R-:W-:Y:S01]  /*0610*/  @P3 FADD R18, R10, R25 ;  /* 0x000000190a123221 */ /* 0x000fe20000000000 */
[----:B------:R-:W-:Y:S01]  /*0620*/  SEL R19, R19, RZ, !P3 ;  /* 0x000000ff13137207 */ /* 0x000fe20005800000 */
[----:B------:R-:W-:Y:S01]  /*0630*/  @P3 FADD R19, R11, R8 ;  /* 0x000000080b133221 */ /* 0x000fe20000000000 */
[----:B------:R-:W-:Y:S02]  /*0640*/  SEL R4, R4, RZ, !P2 ;  /* 0x000000ff04047207 */ /* 0x000fe40005000000 */
[----:B------:R-:W-:Y:S02]  /*0650*/  SEL R5, R5, RZ, !P2 ;  /* 0x000000ff05057207 */ /* 0x000fe40005000000 */
[----:B------:R-:W-:Y:S02]  /*0660*/  SEL R6, R6, RZ, !P2 ;  /* 0x000000ff06067207 */ /* 0x000fe40005000000 */
[----:B------:R-:W-:Y:S01]  /*0670*/  SEL R7, R7, RZ, !P2 ;  /* 0x000000ff07077207 */ /* 0x000fe20005000000 */
[----:B------:R-:W-:Y:S01]  /*0680*/  STG.E.128 desc[UR4][R22.64], R16 ;  /* 0x0000001016007986 */ /* 0x000fe2000c101d04 */
[----:B--2---:R-:W-:-:S02]  /*0690*/  SEL R12, R12, RZ, P0 ;  /* 0x000000ff0c0c7207 */ /* 0x004fc40000000000 */
[----:B------:R-:W-:Y:S02]  /*06a0*/  SEL R13, R13, RZ, P0 ;  /* 0x000000ff0d0d7207 */ /* 0x000fe40000000000 */
[----:B------:R-:W-:Y:S02]  /*06b0*/  SEL R14, R14, RZ, P0 ;  /* 0x000000ff0e0e7207 */ /* 0x000fe40000000000 */
[----:B------:R-:W-:Y:S01]  /*06c0*/  SEL R15, R15, RZ, P0 ;  /* 0x000000ff0f0f7207 */ /* 0x000fe20000000000 */
[----:B------:R-:W-:Y:S01]  /*06d0*/  @P2 FADD R4, R12, R9 ;  /* 0x000000090c042221 */ /* 0x000fe20000000000 */
[----:B------:R-:W-:Y:S01]  /*06e0*/  @P2 FADD R5, R13, R2 ;  /* 0x000000020d052221 */ /* 0x000fe20000000000 */
[----:B------:R-:W-:Y:S02]  /*06f0*/  @P2 FADD R6, R14, R21 ;  /* 0x000000150e062221 */ /* 0x000fe40000000000 */
[----:B------:R-:W-:-:S05]  /*0700*/  @P2 FADD R7, R15, R0 ;  /* 0x000000000f072221 */ /* 0x000fca0000000000 */
[----:B------:R-:W-:Y:S01]  /*0710*/  STG.E.128 desc[UR4][R22.64+0x800], R4 ;  /* 0x0008000416007986 */ /* 0x000fe2000c101d04 */
[----:B------:R-:W-:Y:S05]  /*0720*/  EXIT ;  /* 0x000000000000794d */ /* 0x000fea0003800000 */
.L_x_0:
[----:B------:R-:W-:-:S00]  /*0730*/  BRA `(.L_x_0) ;  /* 0xfffffffc00fc7947 */ /* 0x000fc0000383ffff */
[----:B------:R-:W-:-:S00]  /*0740*/  NOP ;  /* 0x0000000000007918 */ /* 0x000fc00000000000 */
        /* <DEDUP_REMOVED lines=11> */
.L_x_1:


//--------------------- .nv.constant0.triton_poi_fused_cat_10 --------------------------
	.section	.nv.constant0.triton_poi_fused_cat_10,"a",@progbits
	.sectionflags	@""
	.align	4
.nv.constant0.triton_poi_fused_cat_10:
	.zero		564
